//
// Generated by NVIDIA NVVM Compiler
//
// Compiler Build ID: CL-36424714
// Cuda compilation tools, release 13.0, V13.0.88
// Based on NVVM 20.0.0
//

.version 9.0
.target sm_100
.address_size 64

	// .globl	_Z11dummyKernelPii

.visible .entry _Z11dummyKernelPii(
	.param .u64 .ptr .align 1 _Z11dummyKernelPii_param_0,
	.param .u32 _Z11dummyKernelPii_param_1
)
{
	.reg .pred 	%p<2>;
	.reg .b32 	%r<7>;
	.reg .b64 	%rd<5>;

	ld.param.u64 	%rd1, [_Z11dummyKernelPii_param_0];
	ld.param.u32 	%r2, [_Z11dummyKernelPii_param_1];
	mov.u32 	%r3, %ctaid.x;
	mov.u32 	%r4, %ntid.x;
	mov.u32 	%r5, %tid.x;
	mad.lo.s32 	%r1, %r3, %r4, %r5;
	setp.ge.s32 	%p1, %r1, %r2;
	@%p1 bra 	$L__BB0_2;
	cvta.to.global.u64 	%rd2, %rd1;
	shl.b32 	%r6, %r1, 1;
	mul.wide.s32 	%rd3, %r1, 4;
	add.s64 	%rd4, %rd2, %rd3;
	st.global.u32 	[%rd4], %r6;
$L__BB0_2:
	ret;

}


// ===== COMPILED SASS (sm_100) =====

	.target	sm_100

	.elftype	@"ET_EXEC"


//--------------------- .note.nv.tkinfo           --------------------------
	.section	.note.nv.tkinfo,"",@"SHT_NOTE"
	.sectionflags	@"SHF_NOTE_NV_TKINFO"
	.tkinfo
        /*0018*/ 	.word	0x00000002
        /*0030*/ 	.string	""
        /*0030*/ 	.string	"ptxas"
        /*0030*/ 	.string	"Cuda compilation tools, release 13.0, V13.0.88"
        /*0030*/ 	.string	"Build cuda_13.0.r13.0/compiler.36424714_0"
        /*0030*/ 	.string	"-arch sm_100 -m 64 "



//--------------------- .note.nv.cuinfo           --------------------------
	.section	.note.nv.cuinfo,"",@"SHT_NOTE"
	.sectionflags	@"SHF_NOTE_NV_CUINFO"
        /*0018*/ 	.short	0x0002
        /*001a*/ 	.short	0x0064
        /*001c*/ 	.short	0x0082
	.zero		2


//--------------------- .nv.info                  --------------------------
	.section	.nv.info,"",@"SHT_CUDA_INFO"
	.align	4


	//----- nvinfo : EIATTR_REGCOUNT
	.align		4
        /*0000*/ 	.byte	0x04, 0x2f
        /*0002*/ 	.short	(.L_1 - .L_0)
	.align		4
.L_0:
        /*0004*/ 	.word	index@(_Z11dummyKernelPii)
        /*0008*/ 	.word	0x0000000a


	//----- nvinfo : EIATTR_FRAME_SIZE
	.align		4
.L_1:
        /*000c*/ 	.byte	0x04, 0x11
        /*000e*/ 	.short	(.L_3 - .L_2)
	.align		4
.L_2:
        /*0010*/ 	.word	index@(_Z11dummyKernelPii)
        /*0014*/ 	.word	0x00000000


	//----- nvinfo : EIATTR_MIN_STACK_SIZE
	.align		4
.L_3:
        /*0018*/ 	.byte	0x04, 0x12
        /*001a*/ 	.short	(.L_5 - .L_4)
	.align		4
.L_4:
        /*001c*/ 	.word	index@(_Z11dummyKernelPii)
        /*0020*/ 	.word	0x00000000
.L_5:


//--------------------- .nv.compat                --------------------------
	.section	.nv.compat,"",@"SHT_CUDA_COMPAT_INFO"
	.align	4
        /*0000*/ 	.byte	0x02, 0x09, 0x00, 0x00, 0x02, 0x02, 0x01, 0x00, 0x02, 0x05, 0x05, 0x00, 0x03, 0x07, 0x01, 0x01
        /*0010*/ 	.byte	0x02, 0x03, 0x00, 0x00, 0x02, 0x06, 0x01, 0x00, 0x04, 0x0b, 0x08, 0x00, 0x09, 0x00, 0x00, 0x00
        /*0020*/ 	.byte	0x00, 0x00, 0x00, 0x00


//--------------------- .nv.info._Z11dummyKernelPii --------------------------
	.section	.nv.info._Z11dummyKernelPii,"",@"SHT_CUDA_INFO"
	.sectionflags	@""
	.align	4


	//----- nvinfo : EIATTR_CUDA_API_VERSION
	.align		4
        /*0000*/ 	.byte	0x04, 0x37
        /*0002*/ 	.short	(.L_7 - .L_6)
.L_6:
        /*0004*/ 	.word	0x00000082


	//----- nvinfo : EIATTR_KPARAM_INFO
	.align		4
.L_7:
        /*0008*/ 	.byte	0x04, 0x17
        /*000a*/ 	.short	(.L_9 - .L_8)
.L_8:
        /*000c*/ 	.word	0x00000000
        /*0010*/ 	.short	0x0001
        /*0012*/ 	.short	0x0008
        /*0014*/ 	.byte	0x00, 0xf0, 0x11, 0x00


	//----- nvinfo : EIATTR_KPARAM_INFO
	.align		4
.L_9:
        /*0018*/ 	.byte	0x04, 0x17
        /*001a*/ 	.short	(.L_11 - .L_10)
.L_10:
        /*001c*/ 	.word	0x00000000
        /*0020*/ 	.short	0x0000
        /*0022*/ 	.short	0x0000
        /*0024*/ 	.byte	0x00, 0xf5, 0x21, 0x00


	//----- nvinfo : EIATTR_SPARSE_MMA_MASK
	.align		4
.L_11:
        /*0028*/ 	.byte	0x03, 0x50
        /*002a*/ 	.short	0x0000


	//----- nvinfo : EIATTR_MAXREG_COUNT
	.align		4
        /*002c*/ 	.byte	0x03, 0x1b
        /*002e*/ 	.short	0x00ff


	//----- nvinfo : EIATTR_MERCURY_ISA_VERSION
	.align		4
        /*0030*/ 	.byte	0x03, 0x5f
        /*0032*/ 	.short	0x0101


	//----- nvinfo : EIATTR_VRC_CTA_INIT_COUNT
	.align		4
        /*0034*/ 	.byte	0x02, 0x4a
	.zero		1
	.zero		1


	//----- nvinfo : EIATTR_EXIT_INSTR_OFFSETS
	.align		4
        /*0038*/ 	.byte	0x04, 0x1c
        /*003a*/ 	.short	(.L_13 - .L_12)


	//   ....[0]....
.L_12:
        /*003c*/ 	.word	0x00000070


	//   ....[1]....
        /*0040*/ 	.word	0x000000d0


	//----- nvinfo : EIATTR_CBANK_PARAM_SIZE
	.align		4
.L_13:
        /*0044*/ 	.byte	0x03, 0x19
        /*0046*/ 	.short	0x000c


	//----- nvinfo : EIATTR_PARAM_CBANK
	.align		4
        /*0048*/ 	.byte	0x04, 0x0a
        /*004a*/ 	.short	(.L_15 - .L_14)
	.align		4
.L_14:
        /*004c*/ 	.word	index@(.nv.constant0._Z11dummyKernelPii)
        /*0050*/ 	.short	0x0380
        /*0052*/ 	.short	0x000c


	//----- nvinfo : EIATTR_SW_WAR
	.align		4
.L_15:
        /*0054*/ 	.byte	0x04, 0x36
        /*0056*/ 	.short	(.L_17 - .L_16)
.L_16:
        /*0058*/ 	.word	0x00000008
.L_17:


//--------------------- .nv.callgraph             --------------------------
	.section	.nv.callgraph,"",@"SHT_CUDA_CALLGRAPH"
	.align	4
	.sectionentsize	8
	.align		4
        /*0000*/ 	.word	0x00000000
	.align		4
        /*0004*/ 	.word	0xffffffff
	.align		4
        /*0008*/ 	.word	0x00000000
	.align		4
        /*000c*/ 	.word	0xfffffffe
	.align		4
        /*0010*/ 	.word	0x00000000
	.align		4
        /*0014*/ 	.word	0xfffffffd
	.align		4
        /*0018*/ 	.word	0x00000000
	.align		4
        /*001c*/ 	.word	0xfffffffc


//--------------------- .text._Z11dummyKernelPii  --------------------------
	.section	.text._Z11dummyKernelPii,"ax",@progbits
	.align	128
        .global         _Z11dummyKernelPii
        .type           _Z11dummyKernelPii,@function
        .size           _Z11dummyKernelPii,(.L_x_1 - _Z11dummyKernelPii)
        .other          _Z11dummyKernelPii,@"STO_CUDA_ENTRY STV_DEFAULT"
_Z11dummyKernelPii:
.text._Z11dummyKernelPii:
[----:B------:R-:W-:Y:S01]  /*0000*/  LDC R1, c[0x0][0x37c] ;  /* 0x0000df00ff017b82 */ /* 0x000fe20000000800 */
[----:B------:R-:W0:Y:S07]  /*0010*/  S2R R0, SR_TID.X ;  /* 0x0000000000007919 */ /* 0x000e2e0000002100 */
[----:B------:R-:W0:Y:S01]  /*0020*/  S2UR UR4, SR_CTAID.X ;  /* 0x00000000000479c3 */ /* 0x000e220000002500 */
[----:B------:R-:W1:Y:S07]  /*0030*/  LDCU UR5, c[0x0][0x388] ;  /* 0x00007100ff0577ac */ /* 0x000e6e0008000800 */
[----:B------:R-:W0:Y:S02]  /*0040*/  LDC R5, c[0x0][0x360] ;  /* 0x0000d800ff057b82 */ /* 0x000e240000000800 */
[----:B0-----:R-:W-:-:S05]  /*0050*/  IMAD R5, R5, UR4, R0 ;  /* 0x0000000405057c24 */ /* 0x001fca000f8e0200 */
[----:B-1----:R-:W-:-:S13]  /*0060*/  ISETP.GE.AND P0, PT, R5, UR5, PT ;  /* 0x0000000505007c0c */ /* 0x002fda000bf06270 */
[----:B------:R-:W-:Y:S05]  /*0070*/  @P0 EXIT ;  /* 0x000000000000094d */ /* 0x000fea0003800000 */
[----:B------:R-:W0:Y:S01]  /*0080*/  LDC.64 R2, c[0x0][0x380] ;  /* 0x0000e000ff027b82 */ /* 0x000e220000000a00 */
[----:B------:R-:W1:Y:S01]  /*0090*/  LDCU.64 UR4, c[0x0][0x358] ;  /* 0x00006b00ff0477ac */ /* 0x000e620008000a00 */
[C---:B------:R-:W-:Y:S01]  /*00a0*/  SHF.L.U32 R7, R5.reuse, 0x1, RZ ;  /* 0x0000000105077819 */ /* 0x040fe200000006ff */
[----:B0-----:R-:W-:-:S05]  /*00b0*/  IMAD.WIDE R2, R5, 0x4, R2 ;  /* 0x0000000405027825 */ /* 0x001fca00078e0202 */
[----:B-1----:R-:W-:Y:S01]  /*00c0*/  STG.E desc[UR4][R2.64], R7 ;  /* 0x0000000702007986 */ /* 0x002fe2000c101904 */
[----:B------:R-:W-:Y:S05]  /*00d0*/  EXIT ;  /* 0x000000000000794d */ /* 0x000fea0003800000 */
.L_x_0:
[----:B------:R-:W-:-:S00]  /*00e0*/  BRA `(.L_x_0) ;  /* 0xfffffffc00fc7947 */ /* 0x000fc0000383ffff */
[----:B------:R-:W-:-:S00]  /*00f0*/  NOP ;  /* 0x0000000000007918 */ /* 0x000fc00000000000 */
        /* <DEDUP_REMOVED lines=8> */
.L_x_1:


//--------------------- .nv.shared.reserved.0     --------------------------
	.section	.nv.shared.reserved.0,"aw",@nobits
	.weak		__nv_reservedSMEM_offset_0_alias
	.size		__nv_reservedSMEM_offset_0_alias, 0, 64
	.other		__nv_reservedSMEM_offset_0_alias,@"STO_CUDA_RESERVED_SHARED STV_DEFAULT"
__nv_reservedSMEM_offset_0_alias:
	.zero		0
	.zero		64


//--------------------- .nv.constant0._Z11dummyKernelPii --------------------------
	.section	.nv.constant0._Z11dummyKernelPii,"a",@progbits
	.sectionflags	@""
	.align	4
.nv.constant0._Z11dummyKernelPii:
	.zero		908


//--------------------- SYMBOLS --------------------------

	.type		.nv.reservedSmem.offset0,@object
	.size		.nv.reservedSmem.offset0,0x4
